//
// Generated by NVIDIA NVVM Compiler
//
// Compiler Build ID: CL-36424714
// Cuda compilation tools, release 13.0, V13.0.88
// Based on NVVM 20.0.0
//

.version 9.0
.target sm_100
.address_size 64

	// .globl	_Z9sumKernelPiiS_
// _ZZ9sumKernelPiiS_E5sdata has been demoted

.visible .entry _Z9sumKernelPiiS_(
	.param .u64 .ptr .align 1 _Z9sumKernelPiiS__param_0,
	.param .u32 _Z9sumKernelPiiS__param_1,
	.param .u64 .ptr .align 1 _Z9sumKernelPiiS__param_2
)
{
	.reg .pred 	%p<7>;
	.reg .b32 	%r<32>;
	.reg .b64 	%rd<7>;
	// demoted variable
	.shared .align 4 .b8 _ZZ9sumKernelPiiS_E5sdata[1024];
	ld.param.u64 	%rd2, [_Z9sumKernelPiiS__param_0];
	ld.param.u32 	%r13, [_Z9sumKernelPiiS__param_1];
	ld.param.u64 	%rd3, [_Z9sumKernelPiiS__param_2];
	mov.u32 	%r1, %tid.x;
	mov.u32 	%r15, %ctaid.x;
	mov.u32 	%r31, %ntid.x;
	mad.lo.s32 	%r29, %r15, %r31, %r1;
	setp.ge.s32 	%p1, %r29, %r13;
	mov.b32 	%r30, 0;
	@%p1 bra 	$L__BB0_3;
	mov.u32 	%r17, %nctaid.x;
	mul.lo.s32 	%r4, %r31, %r17;
	cvta.to.global.u64 	%rd1, %rd2;
	mov.b32 	%r30, 0;
$L__BB0_2:
	mul.wide.s32 	%rd4, %r29, 4;
	add.s64 	%rd5, %rd1, %rd4;
	ld.global.u32 	%r18, [%rd5];
	add.s32 	%r30, %r18, %r30;
	add.s32 	%r29, %r29, %r4;
	setp.lt.s32 	%p2, %r29, %r13;
	@%p2 bra 	$L__BB0_2;
$L__BB0_3:
	shl.b32 	%r19, %r1, 2;
	mov.u32 	%r20, _ZZ9sumKernelPiiS_E5sdata;
	add.s32 	%r10, %r20, %r19;
	st.shared.u32 	[%r10], %r30;
	bar.sync 	0;
	setp.lt.u32 	%p3, %r31, 2;
	@%p3 bra 	$L__BB0_7;
$L__BB0_4:
	shr.u32 	%r12, %r31, 1;
	setp.ge.u32 	%p4, %r1, %r12;
	@%p4 bra 	$L__BB0_6;
	shl.b32 	%r21, %r12, 2;
	add.s32 	%r22, %r10, %r21;
	ld.shared.u32 	%r23, [%r22];
	ld.shared.u32 	%r24, [%r10];
	add.s32 	%r25, %r24, %r23;
	st.shared.u32 	[%r10], %r25;
$L__BB0_6:
	bar.sync 	0;
	setp.gt.u32 	%p5, %r31, 3;
	mov.u32 	%r31, %r12;
	@%p5 bra 	$L__BB0_4;
$L__BB0_7:
	setp.ne.s32 	%p6, %r1, 0;
	@%p6 bra 	$L__BB0_9;
	ld.shared.u32 	%r26, [_ZZ9sumKernelPiiS_E5sdata];
	cvta.to.global.u64 	%rd6, %rd3;
	atom.global.add.u32 	%r27, [%rd6], %r26;
$L__BB0_9:
	ret;

}


// ===== COMPILED SASS (sm_100) =====

	.target	sm_100

	.elftype	@"ET_EXEC"


//--------------------- .note.nv.tkinfo           --------------------------
	.section	.note.nv.tkinfo,"",@"SHT_NOTE"
	.sectionflags	@"SHF_NOTE_NV_TKINFO"
	.tkinfo
        /*0018*/ 	.word	0x00000002
        /*0030*/ 	.string	""
        /*0030*/ 	.string	"ptxas"
        /*0030*/ 	.string	"Cuda compilation tools, release 13.0, V13.0.88"
        /*0030*/ 	.string	"Build cuda_13.0.r13.0/compiler.36424714_0"
        /*0030*/ 	.string	"-arch sm_100 -m 64 "



//--------------------- .note.nv.cuinfo           --------------------------
	.section	.note.nv.cuinfo,"",@"SHT_NOTE"
	.sectionflags	@"SHF_NOTE_NV_CUINFO"
        /*0018*/ 	.short	0x0002
        /*001a*/ 	.short	0x0064
        /*001c*/ 	.short	0x0082
	.zero		2


//--------------------- .nv.info                  --------------------------
	.section	.nv.info,"",@"SHT_CUDA_INFO"
	.align	4


	//----- nvinfo : EIATTR_REGCOUNT
	.align		4
        /*0000*/ 	.byte	0x04, 0x2f
        /*0002*/ 	.short	(.L_1 - .L_0)
	.align		4
.L_0:
        /*0004*/ 	.word	index@(_Z9sumKernelPiiS_)
        /*0008*/ 	.word	0x0000000e


	//----- nvinfo : EIATTR_FRAME_SIZE
	.align		4
.L_1:
        /*000c*/ 	.byte	0x04, 0x11
        /*000e*/ 	.short	(.L_3 - .L_2)
	.align		4
.L_2:
        /*0010*/ 	.word	index@(_Z9sumKernelPiiS_)
        /*0014*/ 	.word	0x00000000


	//----- nvinfo : EIATTR_MIN_STACK_SIZE
	.align		4
.L_3:
        /*0018*/ 	.byte	0x04, 0x12
        /*001a*/ 	.short	(.L_5 - .L_4)
	.align		4
.L_4:
        /*001c*/ 	.word	index@(_Z9sumKernelPiiS_)
        /*0020*/ 	.word	0x00000000
.L_5:


//--------------------- .nv.compat                --------------------------
	.section	.nv.compat,"",@"SHT_CUDA_COMPAT_INFO"
	.align	4
        /*0000*/ 	.byte	0x02, 0x09, 0x00, 0x00, 0x02, 0x02, 0x01, 0x00, 0x02, 0x05, 0x05, 0x00, 0x03, 0x07, 0x01, 0x01
        /*0010*/ 	.byte	0x02, 0x03, 0x00, 0x00, 0x02, 0x06, 0x01, 0x00, 0x04, 0x0b, 0x08, 0x00, 0x09, 0x00, 0x00, 0x00
        /*0020*/ 	.byte	0x00, 0x00, 0x00, 0x00


//--------------------- .nv.info._Z9sumKernelPiiS_ --------------------------
	.section	.nv.info._Z9sumKernelPiiS_,"",@"SHT_CUDA_INFO"
	.sectionflags	@""
	.align	4


	//----- nvinfo : EIATTR_CUDA_API_VERSION
	.align		4
        /*0000*/ 	.byte	0x04, 0x37
        /*0002*/ 	.short	(.L_7 - .L_6)
.L_6:
        /*0004*/ 	.word	0x00000082


	//----- nvinfo : EIATTR_KPARAM_INFO
	.align		4
.L_7:
        /*0008*/ 	.byte	0x04, 0x17
        /*000a*/ 	.short	(.L_9 - .L_8)
.L_8:
        /*000c*/ 	.word	0x00000000
        /*0010*/ 	.short	0x0002
        /*0012*/ 	.short	0x0010
        /*0014*/ 	.byte	0x00, 0xf5, 0x21, 0x00


	//----- nvinfo : EIATTR_KPARAM_INFO
	.align		4
.L_9:
        /*0018*/ 	.byte	0x04, 0x17
        /*001a*/ 	.short	(.L_11 - .L_10)
.L_10:
        /*001c*/ 	.word	0x00000000
        /*0020*/ 	.short	0x0001
        /*0022*/ 	.short	0x0008
        /*0024*/ 	.byte	0x00, 0xf0, 0x11, 0x00


	//----- nvinfo : EIATTR_KPARAM_INFO
	.align		4
.L_11:
        /*0028*/ 	.byte	0x04, 0x17
        /*002a*/ 	.short	(.L_13 - .L_12)
.L_12:
        /*002c*/ 	.word	0x00000000
        /*0030*/ 	.short	0x0000
        /*0032*/ 	.short	0x0000
        /*0034*/ 	.byte	0x00, 0xf5, 0x21, 0x00


	//----- nvinfo : EIATTR_SPARSE_MMA_MASK
	.align		4
.L_13:
        /*0038*/ 	.byte	0x03, 0x50
        /*003a*/ 	.short	0x0000


	//----- nvinfo : EIATTR_MAXREG_COUNT
	.align		4
        /*003c*/ 	.byte	0x03, 0x1b
        /*003e*/ 	.short	0x00ff


	//----- nvinfo : EIATTR_NUM_BARRIERS
	.align		4
        /*0040*/ 	.byte	0x02, 0x4c
        /*0042*/ 	.byte	0x01
	.zero		1


	//----- nvinfo : EIATTR_MERCURY_ISA_VERSION
	.align		4
        /*0044*/ 	.byte	0x03, 0x5f
        /*0046*/ 	.short	0x0101


	//----- nvinfo : EIATTR_VRC_CTA_INIT_COUNT
	.align		4
        /*0048*/ 	.byte	0x02, 0x4a
	.zero		1
	.zero		1


	//----- nvinfo : EIATTR_EXIT_INSTR_OFFSETS
	.align		4
        /*004c*/ 	.byte	0x04, 0x1c
        /*004e*/ 	.short	(.L_15 - .L_14)


	//   ....[0]....
.L_14:
        /*0050*/ 	.word	0x000002a0


	//   ....[1]....
        /*0054*/ 	.word	0x00000310


	//----- nvinfo : EIATTR_CRS_STACK_SIZE
	.align		4
.L_15:
        /*0058*/ 	.byte	0x04, 0x1e
        /*005a*/ 	.short	(.L_17 - .L_16)
.L_16:
        /*005c*/ 	.word	0x00000000


	//----- nvinfo : EIATTR_CBANK_PARAM_SIZE
	.align		4
.L_17:
        /*0060*/ 	.byte	0x03, 0x19
        /*0062*/ 	.short	0x0018


	//----- nvinfo : EIATTR_PARAM_CBANK
	.align		4
        /*0064*/ 	.byte	0x04, 0x0a
        /*0066*/ 	.short	(.L_19 - .L_18)
	.align		4
.L_18:
        /*0068*/ 	.word	index@(.nv.constant0._Z9sumKernelPiiS_)
        /*006c*/ 	.short	0x0380
        /*006e*/ 	.short	0x0018


	//----- nvinfo : EIATTR_SW_WAR
	.align		4
.L_19:
        /*0070*/ 	.byte	0x04, 0x36
        /*0072*/ 	.short	(.L_21 - .L_20)
.L_20:
        /*0074*/ 	.word	0x00000008
.L_21:


//--------------------- .nv.callgraph             --------------------------
	.section	.nv.callgraph,"",@"SHT_CUDA_CALLGRAPH"
	.align	4
	.sectionentsize	8
	.align		4
        /*0000*/ 	.word	0x00000000
	.align		4
        /*0004*/ 	.word	0xffffffff
	.align		4
        /*0008*/ 	.word	0x00000000
	.align		4
        /*000c*/ 	.word	0xfffffffe
	.align		4
        /*0010*/ 	.word	0x00000000
	.align		4
        /*0014*/ 	.word	0xfffffffd
	.align		4
        /*0018*/ 	.word	0x00000000
	.align		4
        /*001c*/ 	.word	0xfffffffc


//--------------------- .text._Z9sumKernelPiiS_   --------------------------
	.section	.text._Z9sumKernelPiiS_,"ax",@progbits
	.align	128
        .global         _Z9sumKernelPiiS_
        .type           _Z9sumKernelPiiS_,@function
        .size           _Z9sumKernelPiiS_,(.L_x_6 - _Z9sumKernelPiiS_)
        .other          _Z9sumKernelPiiS_,@"STO_CUDA_ENTRY STV_DEFAULT"
_Z9sumKernelPiiS_:
.text._Z9sumKernelPiiS_:
[----:B------:R-:W-:Y:S01]  /*0000*/  LDC R1, c[0x0][0x37c] ;  /* 0x0000df00ff017b82 */ /* 0x000fe20000000800 */
[----:B------:R-:W0:Y:S07]  /*0010*/  S2R R9, SR_TID.X ;  /* 0x0000000000097919 */ /* 0x000e2e0000002100 */
[----:B------:R-:W0:Y:S01]  /*0020*/  S2UR UR4, SR_CTAID.X ;  /* 0x00000000000479c3 */ /* 0x000e220000002500 */
[----:B------:R-:W1:Y:S01]  /*0030*/  LDCU UR5, c[0x0][0x388] ;  /* 0x00007100ff0577ac */ /* 0x000e620008000800 */
[----:B------:R-:W-:Y:S01]  /*0040*/  BSSY.RECONVERGENT B0, `(.L_x_0) ;  /* 0x0000011000007945 */ /* 0x000fe20003800200 */
[----:B------:R-:W-:Y:S01]  /*0050*/  IMAD.MOV.U32 R7, RZ, RZ, RZ ;  /* 0x000000ffff077224 */ /* 0x000fe200078e00ff */
[----:B------:R-:W2:Y:S04]  /*0060*/  LDCU.64 UR6, c[0x0][0x358] ;  /* 0x00006b00ff0677ac */ /* 0x000ea80008000a00 */
[----:B------:R-:W0:Y:S02]  /*0070*/  LDC R6, c[0x0][0x360] ;  /* 0x0000d800ff067b82 */ /* 0x000e240000000800 */
[----:B0-----:R-:W-:-:S05]  /*0080*/  IMAD R0, R6, UR4, R9 ;  /* 0x0000000406007c24 */ /* 0x001fca000f8e0209 */
[----:B-1----:R-:W-:-:S13]  /*0090*/  ISETP.GE.AND P0, PT, R0, UR5, PT ;  /* 0x0000000500007c0c */ /* 0x002fda000bf06270 */
[----:B--2---:R-:W-:Y:S05]  /*00a0*/  @P0 BRA `(.L_x_1) ;  /* 0x0000000000280947 */ /* 0x004fea0003800000 */
[----:B------:R-:W0:Y:S01]  /*00b0*/  LDC.64 R4, c[0x0][0x380] ;  /* 0x0000e000ff047b82 */ /* 0x000e220000000a00 */
[----:B------:R-:W1:Y:S01]  /*00c0*/  LDCU UR4, c[0x0][0x370] ;  /* 0x00006e00ff0477ac */ /* 0x000e620008000800 */
[----:B------:R-:W-:Y:S02]  /*00d0*/  IMAD.MOV.U32 R7, RZ, RZ, RZ ;  /* 0x000000ffff077224 */ /* 0x000fe400078e00ff */
[----:B-1----:R-:W-:-:S07]  /*00e0*/  IMAD R11, R6, UR4, RZ ;  /* 0x00000004060b7c24 */ /* 0x002fce000f8e02ff */
.L_x_2:
[----:B0-----:R-:W-:-:S06]  /*00f0*/  IMAD.WIDE R2, R0, 0x4, R4 ;  /* 0x0000000400027825 */ /* 0x001fcc00078e0204 */
[----:B------:R-:W2:Y:S01]  /*0100*/  LDG.E R2, desc[UR6][R2.64] ;  /* 0x0000000602027981 */ /* 0x000ea2000c1e1900 */
[----:B------:R-:W-:-:S05]  /*0110*/  IMAD.IADD R0, R11, 0x1, R0 ;  /* 0x000000010b007824 */ /* 0x000fca00078e0200 */
[----:B------:R-:W-:Y:S02]  /*0120*/  ISETP.GE.AND P0, PT, R0, UR5, PT ;  /* 0x0000000500007c0c */ /* 0x000fe4000bf06270 */
[----:B--2---:R-:W-:-:S11]  /*0130*/  IADD3 R7, PT, PT, R2, R7, RZ ;  /* 0x0000000702077210 */ /* 0x004fd60007ffe0ff */
[----:B------:R-:W-:Y:S05]  /*0140*/  @!P0 BRA `(.L_x_2) ;  /* 0xfffffffc00e88947 */ /* 0x000fea000383ffff */
.L_x_1:
[----:B------:R-:W-:Y:S05]  /*0150*/  BSYNC.RECONVERGENT B0 ;  /* 0x0000000000007941 */ /* 0x000fea0003800200 */
.L_x_0:
[----:B------:R-:W0:Y:S01]  /*0160*/  S2UR UR5, SR_CgaCtaId ;  /* 0x00000000000579c3 */ /* 0x000e220000008800 */
[----:B------:R-:W-:Y:S01]  /*0170*/  UMOV UR4, 0x400 ;  /* 0x0000040000047882 */ /* 0x000fe20000000000 */
[----:B------:R-:W-:Y:S02]  /*0180*/  ISETP.GE.U32.AND P1, PT, R6, 0x2, PT ;  /* 0x000000020600780c */ /* 0x000fe40003f26070 */
[----:B------:R-:W-:Y:S01]  /*0190*/  ISETP.NE.AND P0, PT, R9, RZ, PT ;  /* 0x000000ff0900720c */ /* 0x000fe20003f05270 */
[----:B0-----:R-:W-:-:S06]  /*01a0*/  ULEA UR4, UR5, UR4, 0x18 ;  /* 0x0000000405047291 */ /* 0x001fcc000f8ec0ff */
[----:B------:R-:W-:-:S05]  /*01b0*/  LEA R0, R9, UR4, 0x2 ;  /* 0x0000000409007c11 */ /* 0x000fca000f8e10ff */
[----:B------:R0:W-:Y:S01]  /*01c0*/  STS [R0], R7 ;  /* 0x0000000700007388 */ /* 0x0001e20000000800 */
[----:B------:R-:W-:Y:S06]  /*01d0*/  BAR.SYNC.DEFER_BLOCKING 0x0 ;  /* 0x0000000000007b1d */ /* 0x000fec0000010000 */
[----:B------:R-:W-:Y:S05]  /*01e0*/  @!P1 BRA `(.L_x_3) ;  /* 0x00000000002c9947 */ /* 0x000fea0003800000 */
.L_x_4:
[----:B------:R-:W-:-:S04]  /*01f0*/  SHF.R.U32.HI R4, RZ, 0x1, R6 ;  /* 0x00000001ff047819 */ /* 0x000fc80000011606 */
[----:B------:R-:W-:-:S13]  /*0200*/  ISETP.GE.U32.AND P1, PT, R9, R4, PT ;  /* 0x000000040900720c */ /* 0x000fda0003f26070 */
[----:B------:R-:W-:Y:S01]  /*0210*/  @!P1 IMAD R2, R4, 0x4, R0 ;  /* 0x0000000404029824 */ /* 0x000fe200078e0200 */
[----:B------:R-:W-:Y:S05]  /*0220*/  @!P1 LDS R3, [R0] ;  /* 0x0000000000039984 */ /* 0x000fea0000000800 */
[----:B------:R-:W1:Y:S02]  /*0230*/  @!P1 LDS R2, [R2] ;  /* 0x0000000002029984 */ /* 0x000e640000000800 */
[----:B-1----:R-:W-:-:S05]  /*0240*/  @!P1 IMAD.IADD R3, R2, 0x1, R3 ;  /* 0x0000000102039824 */ /* 0x002fca00078e0203 */
[----:B------:R1:W-:Y:S01]  /*0250*/  @!P1 STS [R0], R3 ;  /* 0x0000000300009388 */ /* 0x0003e20000000800 */
[----:B------:R-:W-:Y:S01]  /*0260*/  BAR.SYNC.DEFER_BLOCKING 0x0 ;  /* 0x0000000000007b1d */ /* 0x000fe20000010000 */
[----:B------:R-:W-:Y:S02]  /*0270*/  ISETP.GT.U32.AND P1, PT, R6, 0x3, PT ;  /* 0x000000030600780c */ /* 0x000fe40003f24070 */
[----:B------:R-:W-:-:S11]  /*0280*/  MOV R6, R4 ;  /* 0x0000000400067202 */ /* 0x000fd60000000f00 */
[----:B-1----:R-:W-:Y:S05]  /*0290*/  @P1 BRA `(.L_x_4) ;  /* 0xfffffffc00d41947 */ /* 0x002fea000383ffff */
.L_x_3:
[----:B------:R-:W-:Y:S05]  /*02a0*/  @P0 EXIT ;  /* 0x000000000000094d */ /* 0x000fea0003800000 */
[----:B------:R-:W1:Y:S01]  /*02b0*/  S2UR UR5, SR_CgaCtaId ;  /* 0x00000000000579c3 */ /* 0x000e620000008800 */
[----:B------:R-:W-:-:S07]  /*02c0*/  UMOV UR4, 0x400 ;  /* 0x0000040000047882 */ /* 0x000fce0000000000 */
[----:B------:R-:W2:Y:S01]  /*02d0*/  LDC.64 R2, c[0x0][0x390] ;  /* 0x0000e400ff027b82 */ /* 0x000ea20000000a00 */
[----:B-1----:R-:W-:-:S09]  /*02e0*/  ULEA UR4, UR5, UR4, 0x18 ;  /* 0x0000000405047291 */ /* 0x002fd2000f8ec0ff */
[----:B------:R-:W2:Y:S04]  /*02f0*/  LDS R5, [UR4] ;  /* 0x00000004ff057984 */ /* 0x000ea80008000800 */
[----:B--2---:R-:W-:Y:S01]  /*0300*/  REDG.E.ADD.STRONG.GPU desc[UR6][R2.64], R5 ;  /* 0x000000050200798e */ /* 0x004fe2000c12e106 */
[----:B------:R-:W-:Y:S05]  /*0310*/  EXIT ;  /* 0x000000000000794d */ /* 0x000fea0003800000 */
.L_x_5:
[----:B------:R-:W-:-:S00]  /*0320*/  BRA `(.L_x_5) ;  /* 0xfffffffc00fc7947 */ /* 0x000fc0000383ffff */
[----:B------:R-:W-:-:S00]  /*0330*/  NOP ;  /* 0x0000000000007918 */ /* 0x000fc00000000000 */
        /* <DEDUP_REMOVED lines=12> */
.L_x_6:


//--------------------- .nv.shared._Z9sumKernelPiiS_ --------------------------
	.section	.nv.shared._Z9sumKernelPiiS_,"aw",@nobits
	.sectionflags	@""
	.align	4
.nv.shared._Z9sumKernelPiiS_:
	.zero		2048


//--------------------- .nv.shared.reserved.0     --------------------------
	.section	.nv.shared.reserved.0,"aw",@nobits
	.weak		__nv_reservedSMEM_offset_0_alias
	.size		__nv_reservedSMEM_offset_0_alias, 0, 64
	.other		__nv_reservedSMEM_offset_0_alias,@"STO_CUDA_RESERVED_SHARED STV_DEFAULT"
__nv_reservedSMEM_offset_0_alias:
	.zero		0
	.zero		64


//--------------------- .nv.constant0._Z9sumKernelPiiS_ --------------------------
	.section	.nv.constant0._Z9sumKernelPiiS_,"a",@progbits
	.sectionflags	@""
	.align	4
.nv.constant0._Z9sumKernelPiiS_:
	.zero		920


//--------------------- SYMBOLS --------------------------

	.type		.nv.reservedSmem.offset0,@object
	.size		.nv.reservedSmem.offset0,0x4
	.type		.nv.reservedSmem.cap,@object
	.size		.nv.reservedSmem.cap,0x4
